	.headerflags	@"EF_CUDA_TEXMODE_UNIFIED EF_CUDA_64BIT_ADDRESS EF_CUDA_ACCELERATORS EF_CUDA_SM90 EF_CUDA_VIRTUAL_SM(EF_CUDA_SM90)"
	.elftype	@"ET_EXEC"


//--------------------- .nv.info                  --------------------------
	.section	.nv.info,"",@"SHT_CUDA_INFO"
	.align	4


	//----- nvinfo : EIATTR_REGCOUNT
	.align		4
        /*0000*/ 	.byte	0x04, 0x2f
        /*0002*/ 	.short	(.L_1 - .L_0)
	.align		4
.L_0:
        /*0004*/ 	.word	index@(triton_poi_fused_avg_pool2d_6)
        /*0008*/ 	.word	0x00000020


	//----- nvinfo : EIATTR_MIN_STACK_SIZE
	.align		4
.L_1:
        /*000c*/ 	.byte	0x04, 0x12
        /*000e*/ 	.short	(.L_3 - .L_2)
	.align		4
.L_2:
        /*0010*/ 	.word	index@(triton_poi_fused_avg_pool2d_6)
        /*0014*/ 	.word	0x00000000


	//----- nvinfo : EIATTR_FRAME_SIZE
	.align		4
.L_3:
        /*0018*/ 	.byte	0x04, 0x11
        /*001a*/ 	.short	(.L_5 - .L_4)
	.align		4
.L_4:
        /*001c*/ 	.word	index@(triton_poi_fused_avg_pool2d_6)
        /*0020*/ 	.word	0x00000000


	//----- nvinfo : EIATTR_MIN_STACK_SIZE
	.align		4
.L_5:
        /*0024*/ 	.byte	0x04, 0x12
        /*0026*/ 	.short	(.L_7 - .L_6)
	.align		4
.L_6:
        /*0028*/ 	.word	index@(triton_poi_fused_avg_pool2d_6)
        /*002c*/ 	.word	0x00000000
.L_7:


//--------------------- .nv.info.triton_poi_fused_avg_pool2d_6 --------------------------
	.section	.nv.info.triton_poi_fused_avg_pool2d_6,"",@"SHT_CUDA_INFO"
	.sectionflags	@""
	.align	4


	//----- nvinfo : EIATTR_CUDA_API_VERSION
	.align		4
        /*0000*/ 	.byte	0x04, 0x37
        /*0002*/ 	.short	(.L_9 - .L_8)
.L_8:
        /*0004*/ 	.word	0x0000007c


	//----- nvinfo : EIATTR_KPARAM_INFO
	.align		4
.L_9:
        /*0008*/ 	.byte	0x04, 0x17
        /*000a*/ 	.short	(.L_11 - .L_10)
.L_10:
        /*000c*/ 	.word	0x00000000
        /*0010*/ 	.short	0x0002
        /*0012*/ 	.short	0x0010
        /*0014*/ 	.byte	0x00, 0xf0, 0x11, 0x00


	//----- nvinfo : EIATTR_KPARAM_INFO
	.align		4
.L_11:
        /*0018*/ 	.byte	0x04, 0x17
        /*001a*/ 	.short	(.L_13 - .L_12)
.L_12:
        /*001c*/ 	.word	0x00000000
        /*0020*/ 	.short	0x0001
        /*0022*/ 	.short	0x0008
        /*0024*/ 	.byte	0x00, 0xf4, 0x21, 0x00


	//----- nvinfo : EIATTR_KPARAM_INFO
	.align		4
.L_13:
        /*0028*/ 	.byte	0x04, 0x17
        /*002a*/ 	.short	(.L_15 - .L_14)
.L_14:
        /*002c*/ 	.word	0x00000000
        /*0030*/ 	.short	0x0000
        /*0032*/ 	.short	0x0000
        /*0034*/ 	.byte	0x00, 0xf4, 0x21, 0x00


	//----- nvinfo : EIATTR_SPARSE_MMA_MASK
	.align		4
.L_15:
        /*0038*/ 	.byte	0x03, 0x50
        /*003a*/ 	.short	0x0000


	//----- nvinfo : EIATTR_MAXREG_COUNT
	.align		4
        /*003c*/ 	.byte	0x03, 0x1b
        /*003e*/ 	.short	0x00ff


	//----- nvinfo : EIATTR_EXIT_INSTR_OFFSETS
	.align		4
        /*0040*/ 	.byte	0x04, 0x1c
        /*0042*/ 	.short	(.L_17 - .L_16)


	//   ....[0]....
.L_16:
        /*0044*/ 	.word	0x00000ac0


	//----- nvinfo : EIATTR_REQNTID
	.align		4
.L_17:
        /*0048*/ 	.byte	0x04, 0x10
        /*004a*/ 	.short	(.L_19 - .L_18)
.L_18:
        /*004c*/ 	.word	0x00000080
        /*0050*/ 	.word	0x00000001
        /*0054*/ 	.word	0x00000001


	//----- nvinfo : EIATTR_CBANK_PARAM_SIZE
	.align		4
.L_19:
        /*0058*/ 	.byte	0x03, 0x19
        /*005a*/ 	.short	0x0014


	//----- nvinfo : EIATTR_PARAM_CBANK
	.align		4
        /*005c*/ 	.byte	0x04, 0x0a
        /*005e*/ 	.short	(.L_21 - .L_20)
	.align		4
.L_20:
        /*0060*/ 	.word	index@(.nv.constant0.triton_poi_fused_avg_pool2d_6)
        /*0064*/ 	.short	0x0210
        /*0066*/ 	.short	0x0014


	//----- nvinfo : EIATTR_SW_WAR
	.align		4
.L_21:
        /*0068*/ 	.byte	0x04, 0x36
        /*006a*/ 	.short	(.L_23 - .L_22)
.L_22:
        /*006c*/ 	.word	0x00000008
.L_23:


//--------------------- .nv.callgraph             --------------------------
	.section	.nv.callgraph,"",@"SHT_CUDA_CALLGRAPH"
	.align	4
	.sectionentsize	8
	.align		4
        /*0000*/ 	.word	0x00000000
	.align		4
        /*0004*/ 	.word	0xffffffff
	.align		4
        /*0008*/ 	.word	0x00000000
	.align		4
        /*000c*/ 	.word	0xfffffffe
	.align		4
        /*0010*/ 	.word	0x00000000
	.align		4
        /*0014*/ 	.word	0xfffffffd
	.align		4
        /*0018*/ 	.word	0x00000000
	.align		4
        /*001c*/ 	.word	0xfffffffc


//--------------------- .text.triton_poi_fused_avg_pool2d_6 --------------------------
	.section	.text.triton_poi_fused_avg_pool2d_6,"ax",@progbits
	.align	128
        .global         triton_poi_fused_avg_pool2d_6
        .type           triton_poi_fused_avg_pool2d_6,@function
        .size           triton_poi_fused_avg_pool2d_6,(.L_x_1 - triton_poi_fused_avg_pool2d_6)
        .other          triton_poi_fused_avg_pool2d_6,@"STO_CUDA_ENTRY STV_DEFAULT"
triton_poi_fused_avg_pool2d_6:
.text.triton_poi_fused_avg_pool2d_6:
[----:B------:R-:W-:Y:S01]  /*0000*/  LDC R1, c[0x0][0x28] ;  /* 0x00000a00ff017b82 */ /* 0x000fe20000000800 */
[----:B------:R-:W1:Y:S07]  /*0010*/  S2R R0, SR_TID.X ;  /* 0x0000000000007919 */ /* 0x000e6e0000002100 */
[----:B------:R-:W2:Y:S01]  /*0020*/  LDC.64 R14, c[0x0][0x210] ;  /* 0x00008400ff0e7b82 */ /* 0x000ea20000000a00 */
[----:B------:R-:W-:Y:S01]  /*0030*/  CS2R R28, SRZ ;  /* 0x00000000001c7805 */ /* 0x000fe2000001ff00 */
[----:B------:R-:W-:Y:S01]  /*0040*/  ULDC.64 UR6, c[0x0][0x208] ;  /* 0x0000820000067ab9 */ /* 0x000fe20000000a00 */
[----:B------:R-:W3:Y:S01]  /*0050*/  S2R R5, SR_CTAID.X ;  /* 0x0000000000057919 */ /* 0x000ee20000002500 */
[----:B-1----:R-:W-:Y:S01]  /*0060*/  IMAD.SHL.U32 R0, R0, 0x2, RZ ;  /* 0x0000000200007824 */ /* 0x002fe200078e00ff */
[----:B---3--:R-:W-:-:S04]  /*0070*/  SHF.R.S32.HI R2, RZ, 0x17, R5 ;  /* 0x00000017ff027819 */ /* 0x008fc80000011405 */
[----:B------:R-:W-:Y:S02]  /*0080*/  LOP3.LUT R0, R0, 0xfe, RZ, 0xc0, !PT ;  /* 0x000000fe00007812 */ /* 0x000fe400078ec0ff */
[----:B------:R-:W-:-:S03]  /*0090*/  SGXT R2, R2, 0x1 ;  /* 0x000000010202781a */ /* 0x000fc60000000200 */
[----:B------:R-:W-:-:S05]  /*00a0*/  IMAD R5, R5, 0x100, R0 ;  /* 0x0000010005057824 */ /* 0x000fca00078e0200 */
[C---:B------:R-:W-:Y:S02]  /*00b0*/  LEA.HI R6, R2.reuse, R5, RZ, 0x5 ;  /* 0x0000000502067211 */ /* 0x040fe400078f28ff */
[----:B------:R-:W-:Y:S02]  /*00c0*/  IADD3 R10, R5, 0x1, RZ ;  /* 0x00000001050a7810 */ /* 0x000fe40007ffe0ff */
[----:B------:R-:W-:Y:S02]  /*00d0*/  SHF.R.S32.HI R0, RZ, 0x5, R6 ;  /* 0x00000005ff007819 */ /* 0x000fe40000011406 */
[----:B------:R-:W-:Y:S02]  /*00e0*/  LEA.HI R2, R2, R10, RZ, 0x5 ;  /* 0x0000000a02027211 */ /* 0x000fe400078f28ff */
[----:B------:R-:W-:Y:S02]  /*00f0*/  LEA.HI R4, R0, R0, RZ, 0x5 ;  /* 0x0000000000047211 */ /* 0x000fe400078f28ff */
[----:B------:R-:W-:-:S02]  /*0100*/  LOP3.LUT R3, R2, 0xffffffe0, RZ, 0xc0, !PT ;  /* 0xffffffe002037812 */ /* 0x000fc400078ec0ff */
[----:B------:R-:W-:-:S03]  /*0110*/  LOP3.LUT R13, R4, 0xffffffe0, RZ, 0xc0, !PT ;  /* 0xffffffe0040d7812 */ /* 0x000fc600078ec0ff */
[----:B------:R-:W-:Y:S02]  /*0120*/  IMAD.IADD R10, R10, 0x1, -R3 ;  /* 0x000000010a0a7824 */ /* 0x000fe400078e0a03 */
[----:B------:R-:W-:-:S03]  /*0130*/  IMAD.IADD R13, R0, 0x1, -R13 ;  /* 0x00000001000d7824 */ /* 0x000fc600078e0a0d */
[----:B------:R-:W-:Y:S02]  /*0140*/  SHF.L.U32 R9, R10, 0x1, RZ ;  /* 0x000000010a097819 */ /* 0x000fe400000006ff */
[----:B------:R-:W-:-:S03]  /*0150*/  ISETP.GT.AND P0, PT, R13, RZ, PT ;  /* 0x000000ff0d00720c */ /* 0x000fc60003f04270 */
[----:B------:R-:W-:Y:S01]  /*0160*/  IMAD R4, R0, 0x80, R9 ;  /* 0x0000008000047824 */ /* 0x000fe200078e0209 */
[----:B------:R-:W-:-:S03]  /*0170*/  ISETP.GT.AND P5, PT, R10, RZ, P0 ;  /* 0x000000ff0a00720c */ /* 0x000fc600007a4270 */
[----:B------:R-:W-:-:S04]  /*0180*/  VIADD R3, R4, 0xffffffbf ;  /* 0xffffffbf04037836 */ /* 0x000fc80000000000 */
[----:B--2---:R-:W-:-:S06]  /*0190*/  IMAD.WIDE R2, R3, 0x4, R14 ;  /* 0x0000000403027825 */ /* 0x004fcc00078e020e */
[----:B------:R1:W2:Y:S01]  /*01a0*/  @P5 LDG.E.EL R28, desc[UR6][R2.64] ;  /* 0x00000006021c5981 */ /* 0x0002a2000c2e1900 */
[----:B------:R-:W-:Y:S02]  /*01b0*/  ISETP.GT.AND P6, PT, R10, -0x1, P0 ;  /* 0xffffffff0a00780c */ /* 0x000fe400007c4270 */
[----:B------:R-:W-:-:S05]  /*01c0*/  IADD3 R17, R4, -0x40, RZ ;  /* 0xffffffc004117810 */ /* 0x000fca0007ffe0ff */
[----:B------:R-:W-:-:S04]  /*01d0*/  IMAD.WIDE R16, R17, 0x4, R14 ;  /* 0x0000000411107825 */ /* 0x000fc800078e020e */
[----:B------:R-:W-:Y:S02]  /*01e0*/  VIADD R19, R4, 0xffffffc1 ;  /* 0xffffffc104137836 */ /* 0x000fe40000000000 */
[----:B------:R-:W3:Y:S01]  /*01f0*/  @P6 LDG.E.EL R29, desc[UR6][R16.64] ;  /* 0x00000006101d6981 */ /* 0x000ee2000c2e1900 */
[----:B------:R-:W-:Y:S02]  /*0200*/  IMAD.MOV.U32 R8, RZ, RZ, RZ ;  /* 0x000000ffff087224 */ /* 0x000fe400078e00ff */
[----:B------:R-:W-:-:S05]  /*0210*/  IMAD.WIDE R18, R19, 0x4, R14 ;  /* 0x0000000413127825 */ /* 0x000fca00078e020e */
[----:B------:R4:W5:Y:S01]  /*0220*/  @P6 LDG.E.EL R8, desc[UR6][R18.64] ;  /* 0x0000000612086981 */ /* 0x000962000c2e1900 */
[----:B------:R-:W-:Y:S02]  /*0230*/  LOP3.LUT R6, R6, 0xffffffe0, RZ, 0xc0, !PT ;  /* 0xffffffe006067812 */ /* 0x000fe400078ec0ff */
[----:B------:R-:W-:Y:S02]  /*0240*/  CS2R R22, SRZ ;  /* 0x0000000000167805 */ /* 0x000fe4000001ff00 */
[C---:B-1----:R-:W-:Y:S01]  /*0250*/  LOP3.LUT R3, R13.reuse, R10, RZ, 0xfc, !PT ;  /* 0x0000000a0d037212 */ /* 0x042fe200078efcff */
[----:B------:R-:W-:Y:S01]  /*0260*/  IMAD.WIDE R20, R4, 0x4, R14 ;  /* 0x0000000404147825 */ /* 0x000fe200078e020e */
[----:B------:R-:W-:Y:S02]  /*0270*/  IADD3 R6, R5, -R6, RZ ;  /* 0x8000000605067210 */ /* 0x000fe40007ffe0ff */
[----:B------:R-:W-:Y:S01]  /*0280*/  ISETP.GT.AND P1, PT, R13, -0x1, PT ;  /* 0xffffffff0d00780c */ /* 0x000fe20003f24270 */
[----:B------:R-:W-:Y:S01]  /*0290*/  IMAD.MOV.U32 R12, RZ, RZ, RZ ;  /* 0x000000ffff0c7224 */ /* 0x000fe200078e00ff */
[----:B------:R-:W-:Y:S01]  /*02a0*/  ISETP.GT.AND P4, PT, R3, -0x1, PT ;  /* 0xffffffff0300780c */ /* 0x000fe20003f84270 */
[----:B------:R-:W-:Y:S01]  /*02b0*/  IMAD.SHL.U32 R7, R6, 0x2, RZ ;  /* 0x0000000206077824 */ /* 0x000fe200078e00ff */
[----:B------:R-:W-:-:S02]  /*02c0*/  ISETP.GT.AND P3, PT, R10, RZ, P1 ;  /* 0x000000ff0a00720c */ /* 0x000fc40000f64270 */
[----:B------:R-:W-:Y:S01]  /*02d0*/  LOP3.LUT R2, R13, R6, RZ, 0xfc, !PT ;  /* 0x000000060d027212 */ /* 0x000fe200078efcff */
[----:B------:R-:W-:Y:S01]  /*02e0*/  IMAD R11, R0, 0x80, R7 ;  /* 0x00000080000b7824 */ /* 0x000fe200078e0207 */
[----:B------:R-:W-:Y:S01]  /*02f0*/  HFMA2.MMA R0, -RZ, RZ, 0, 0 ;  /* 0x00000000ff007435 */ /* 0x000fe200000001ff */
[----:B------:R-:W-:Y:S02]  /*0300*/  ISETP.GT.AND P1, PT, R6, RZ, P1 ;  /* 0x000000ff0600720c */ /* 0x000fe40000f24270 */
[----:B------:R-:W-:Y:S02]  /*0310*/  ISETP.GT.AND P2, PT, R2, -0x1, PT ;  /* 0xffffffff0200780c */ /* 0x000fe40003f44270 */
[----:B------:R-:W-:Y:S02]  /*0320*/  CS2R R2, SRZ ;  /* 0x0000000000027805 */ /* 0x000fe4000001ff00 */
[----:B----4-:R-:W-:Y:S01]  /*0330*/  IADD3 R19, R11, -0x40, RZ ;  /* 0xffffffc00b137810 */ /* 0x010fe20007ffe0ff */
[----:B------:R-:W-:Y:S01]  /*0340*/  VIADD R27, R11, 0xffffffbf ;  /* 0xffffffbf0b1b7836 */ /* 0x000fe20000000000 */
[----:B------:R-:W-:-:S03]  /*0350*/  IADD3 R25, R11, -0x1, RZ ;  /* 0xffffffff0b197810 */ /* 0x000fc60007ffe0ff */
[--C-:B------:R-:W-:Y:S01]  /*0360*/  IMAD.WIDE R18, R19, 0x4, R14.reuse ;  /* 0x0000000413127825 */ /* 0x100fe200078e020e */
[----:B------:R-:W4:Y:S03]  /*0370*/  @P3 LDG.E.EL R3, desc[UR6][R20.64+-0x4] ;  /* 0xfffffc0614033981 */ /* 0x000f26000c2e1900 */
[----:B------:R-:W-:Y:S01]  /*0380*/  IMAD.WIDE R26, R27, 0x4, R14 ;  /* 0x000000041b1a7825 */ /* 0x000fe200078e020e */
[----:B------:R-:W4:Y:S03]  /*0390*/  @P4 LDG.E.EL R2, desc[UR6][R20.64] ;  /* 0x0000000614024981 */ /* 0x000f26000c2e1900 */
[----:B------:R-:W-:Y:S01]  /*03a0*/  IMAD.MOV.U32 R24, RZ, RZ, RZ ;  /* 0x000000ffff187224 */ /* 0x000fe200078e00ff */
[----:B------:R1:W4:Y:S01]  /*03b0*/  @P4 LDG.E.EL R0, desc[UR6][R20.64+0x4] ;  /* 0x0000040614004981 */ /* 0x000322000c2e1900 */
[----:B------:R-:W-:-:S02]  /*03c0*/  VIADD R17, R11, 0xffffffc1 ;  /* 0xffffffc10b117836 */ /* 0x000fc40000000000 */
[----:B-1----:R-:W-:-:S05]  /*03d0*/  IMAD.WIDE R20, R25, 0x4, R14 ;  /* 0x0000000419147825 */ /* 0x002fca00078e020e */
[----:B------:R1:W4:Y:S01]  /*03e0*/  @P1 LDG.E.EL R24, desc[UR6][R20.64] ;  /* 0x0000000614181981 */ /* 0x000322000c2e1900 */
[----:B------:R-:W-:Y:S01]  /*03f0*/  IMAD.WIDE R16, R17, 0x4, R14 ;  /* 0x0000000411107825 */ /* 0x000fe200078e020e */
[----:B------:R-:W-:Y:S02]  /*0400*/  MOV R25, RZ ;  /* 0x000000ff00197202 */ /* 0x000fe40000000f00 */
[----:B-1----:R-:W-:-:S05]  /*0410*/  IADD3 R21, R4, 0x3f, RZ ;  /* 0x0000003f04157810 */ /* 0x002fca0007ffe0ff */
[----:B------:R-:W-:Y:S01]  /*0420*/  IMAD.WIDE R20, R21, 0x4, R14 ;  /* 0x0000000415147825 */ /* 0x000fe200078e020e */
[----:B--2---:R-:W-:Y:S02]  /*0430*/  SEL R28, R28, RZ, P5 ;  /* 0x000000ff1c1c7207 */ /* 0x004fe40002800000 */
[C---:B------:R-:W-:Y:S02]  /*0440*/  ISETP.GT.AND P5, PT, R6.reuse, RZ, P0 ;  /* 0x000000ff0600720c */ /* 0x040fe400007a4270 */
[----:B------:R-:W-:-:S11]  /*0450*/  ISETP.GT.AND P0, PT, R6, -0x1, P0 ;  /* 0xffffffff0600780c */ /* 0x000fd60000704270 */
[----:B------:R1:W2:Y:S04]  /*0460*/  @P5 LDG.E.EL R12, desc[UR6][R26.64] ;  /* 0x000000061a0c5981 */ /* 0x0002a8000c2e1900 */
[----:B------:R5:W2:Y:S01]  /*0470*/  @P0 LDG.E.EL R22, desc[UR6][R18.64] ;  /* 0x0000000612160981 */ /* 0x000aa2000c2e1900 */
[----:B---3--:R-:W-:-:S03]  /*0480*/  SEL R29, R29, RZ, P6 ;  /* 0x000000ff1d1d7207 */ /* 0x008fc60003000000 */
[----:B------:R3:W2:Y:S01]  /*0490*/  @P0 LDG.E.EL R23, desc[UR6][R16.64] ;  /* 0x0000000610170981 */ /* 0x0006a2000c2e1900 */
[----:B-1----:R-:W-:Y:S01]  /*04a0*/  CS2R R26, SRZ ;  /* 0x00000000001a7805 */ /* 0x002fe2000001ff00 */
[----:B0----5:R-:W-:-:S04]  /*04b0*/  VIADD R19, R11, 0x3f ;  /* 0x0000003f0b137836 */ /* 0x021fc80000000000 */
[----:B------:R-:W-:-:S05]  /*04c0*/  IMAD.WIDE R18, R19, 0x4, R14 ;  /* 0x0000000413127825 */ /* 0x000fca00078e020e */
[----:B------:R0:W5:Y:S01]  /*04d0*/  @P1 LDG.E.EL R27, desc[UR6][R18.64] ;  /* 0x00000006121b1981 */ /* 0x000162000c2e1900 */
[----:B---3--:R-:W-:-:S04]  /*04e0*/  IMAD.WIDE R16, R11, 0x4, R14 ;  /* 0x000000040b107825 */ /* 0x008fc800078e020e */
[----:B------:R-:W-:Y:S01]  /*04f0*/  FADD R28, R28, R29 ;  /* 0x0000001d1c1c7221 */ /* 0x000fe20000000000 */
[----:B0-----:R-:W-:Y:S02]  /*0500*/  CS2R R18, SRZ ;  /* 0x0000000000127805 */ /* 0x001fe4000001ff00 */
[----:B------:R-:W-:Y:S01]  /*0510*/  IADD3 R29, R4, 0x40, RZ ;  /* 0x00000040041d7810 */ /* 0x000fe20007ffe0ff */
[----:B------:R-:W3:Y:S04]  /*0520*/  @P2 LDG.E.EL R25, desc[UR6][R16.64] ;  /* 0x0000000610192981 */ /* 0x000ee8000c2e1900 */
[----:B------:R0:W3:Y:S01]  /*0530*/  @P3 LDG.E.EL R18, desc[UR6][R20.64] ;  /* 0x0000000614123981 */ /* 0x0000e2000c2e1900 */
[----:B------:R-:W-:-:S03]  /*0540*/  SEL R8, R8, RZ, P6 ;  /* 0x000000ff08087207 */ /* 0x000fc60003000000 */
[----:B------:R1:W3:Y:S01]  /*0550*/  @P2 LDG.E.EL R26, desc[UR6][R16.64+0x4] ;  /* 0x00000406101a2981 */ /* 0x0002e2000c2e1900 */
[----:B0-----:R-:W-:-:S04]  /*0560*/  VIADD R21, R11, 0x40 ;  /* 0x000000400b157836 */ /* 0x001fc80000000000 */
[----:B-1----:R-:W-:-:S04]  /*0570*/  IMAD.WIDE R16, R21, 0x4, R14 ;  /* 0x0000000415107825 */ /* 0x002fc800078e020e */
[----:B------:R-:W-:Y:S01]  /*0580*/  IMAD.WIDE R20, R29, 0x4, R14 ;  /* 0x000000041d147825 */ /* 0x000fe200078e020e */
[----:B------:R-:W-:Y:S01]  /*0590*/  IADD3 R29, R11, 0x41, RZ ;  /* 0x000000410b1d7810 */ /* 0x000fe20007ffe0ff */
[----:B------:R0:W3:Y:S02]  /*05a0*/  @P2 LDG.E.EL R19, desc[UR6][R16.64] ;  /* 0x0000000610132981 */ /* 0x0000e4000c2e1900 */
[----:B------:R-:W-:Y:S01]  /*05b0*/  VIADD R11, R4, 0x41 ;  /* 0x00000041040b7836 */ /* 0x000fe20000000000 */
[----:B------:R-:W-:Y:S01]  /*05c0*/  HFMA2.MMA R4, -RZ, RZ, 0, 0 ;  /* 0x00000000ff047435 */ /* 0x000fe200000001ff */
[----:B0-----:R-:W-:Y:S01]  /*05d0*/  FADD R16, R28, R8 ;  /* 0x000000081c107221 */ /* 0x001fe20000000000 */
[----:B------:R-:W-:Y:S02]  /*05e0*/  IMAD.MOV.U32 R8, RZ, RZ, RZ ;  /* 0x000000ffff087224 */ /* 0x000fe400078e00ff */
[----:B------:R-:W-:-:S04]  /*05f0*/  IMAD.WIDE R28, R29, 0x4, R14 ;  /* 0x000000041d1c7825 */ /* 0x000fc800078e020e */
[----:B------:R-:W-:Y:S01]  /*0600*/  IMAD.WIDE R14, R11, 0x4, R14 ;  /* 0x000000040b0e7825 */ /* 0x000fe200078e020e */
[----:B------:R0:W3:Y:S03]  /*0610*/  @P4 LDG.E.EL R8, desc[UR6][R20.64] ;  /* 0x0000000614084981 */ /* 0x0000e6000c2e1900 */
[----:B------:R-:W-:Y:S01]  /*0620*/  IMAD.MOV.U32 R11, RZ, RZ, RZ ;  /* 0x000000ffff0b7224 */ /* 0x000fe200078e00ff */
[----:B------:R-:W3:Y:S05]  /*0630*/  @P2 LDG.E.EL R4, desc[UR6][R28.64] ;  /* 0x000000061c042981 */ /* 0x000eea000c2e1900 */
[----:B------:R1:W3:Y:S01]  /*0640*/  @P4 LDG.E.EL R11, desc[UR6][R14.64] ;  /* 0x000000060e0b4981 */ /* 0x0002e2000c2e1900 */
[----:B------:R-:W-:Y:S01]  /*0650*/  IMAD R17, R6, R13, RZ ;  /* 0x0000000d06117224 */ /* 0x000fe200078e02ff */
[----:B------:R-:W-:Y:S01]  /*0660*/  SHF.L.U32 R10, R10, 0x2, RZ ;  /* 0x000000020a0a7819 */ /* 0x000fe200000006ff */
[----:B------:R-:W-:-:S03]  /*0670*/  IMAD.SHL.U32 R6, R13, 0x2, RZ ;  /* 0x000000020d067824 */ /* 0x000fc600078e00ff */
[----:B0-----:R-:W-:Y:S01]  /*0680*/  LEA R20, R17, -R7, 0x2 ;  /* 0x8000000711147211 */ /* 0x001fe200078e10ff */
[----:B------:R-:W-:Y:S01]  /*0690*/  VIADD R7, R7, 0x2 ;  /* 0x0000000207077836 */ /* 0x000fe20000000000 */
[----:B------:R-:W-:Y:S01]  /*06a0*/  IADD3 R9, R9, 0x2, RZ ;  /* 0x0000000209097810 */ /* 0x000fe20007ffe0ff */
[----:B------:R-:W-:Y:S02]  /*06b0*/  IMAD R10, R10, R13, 0x5 ;  /* 0x000000050a0a7424 */ /* 0x000fe400078e020d */
[----:B------:R-:W-:Y:S01]  /*06c0*/  IMAD.MOV R13, RZ, RZ, -R6 ;  /* 0x000000ffff0d7224 */ /* 0x000fe200078e0a06 */
[----:B------:R-:W-:Y:S02]  /*06d0*/  IADD3 R20, R20, 0x3, R7 ;  /* 0x0000000314147810 */ /* 0x000fe40007ffe007 */
[----:B------:R-:W-:Y:S01]  /*06e0*/  IADD3 R6, R6, 0x2, RZ ;  /* 0x0000000206067810 */ /* 0x000fe20007ffe0ff */
[-C--:B------:R-:W-:Y:S02]  /*06f0*/  IMAD R9, R9, R13.reuse, R10 ;  /* 0x0000000d09097224 */ /* 0x080fe400078e020a */
[----:B------:R-:W-:Y:S01]  /*0700*/  IMAD R7, R7, R13, R20 ;  /* 0x0000000d07077224 */ /* 0x000fe200078e0214 */
[----:B------:R-:W-:-:S03]  /*0710*/  UMOV UR4, 0x2 ;  /* 0x0000000200047882 */ /* 0x000fc60000000000 */
[C---:B------:R-:W-:Y:S02]  /*0720*/  IMAD R7, R6.reuse, UR4, R7 ;  /* 0x0000000406077c24 */ /* 0x040fe4000f8e0207 */
[----:B------:R-:W-:Y:S01]  /*0730*/  IMAD R6, R6, 0x2, R9 ;  /* 0x0000000206067824 */ /* 0x000fe200078e0209 */
[----:B----4-:R-:W-:Y:S02]  /*0740*/  SEL R3, R3, RZ, P3 ;  /* 0x000000ff03037207 */ /* 0x010fe40001800000 */
[----:B------:R-:W-:Y:S02]  /*0750*/  I2FP.F32.S32 R7, R7 ;  /* 0x0000000700077245 */ /* 0x000fe40000201400 */
[----:B------:R-:W-:Y:S01]  /*0760*/  I2FP.F32.S32 R6, R6 ;  /* 0x0000000600067245 */ /* 0x000fe20000201400 */
[----:B------:R-:W-:Y:S01]  /*0770*/  FADD R3, R16, R3 ;  /* 0x0000000310037221 */ /* 0x000fe20000000000 */
[----:B------:R-:W-:Y:S02]  /*0780*/  SEL R2, R2, RZ, P4 ;  /* 0x000000ff02027207 */ /* 0x000fe40002000000 */
[----:B------:R-:W-:-:S02]  /*0790*/  SEL R13, R24, RZ, P1 ;  /* 0x000000ff180d7207 */ /* 0x000fc40000800000 */
[----:B------:R-:W-:Y:S01]  /*07a0*/  SEL R0, R0, RZ, P4 ;  /* 0x000000ff00007207 */ /* 0x000fe20002000000 */
[----:B------:R-:W-:-:S04]  /*07b0*/  FADD R3, R3, R2 ;  /* 0x0000000203037221 */ /* 0x000fc80000000000 */
[----:B------:R-:W-:Y:S01]  /*07c0*/  FADD R3, R3, R0 ;  /* 0x0000000003037221 */ /* 0x000fe20000000000 */
[----:B------:R-:W-:-:S04]  /*07d0*/  SHF.R.S32.HI R0, RZ, 0x1f, R5 ;  /* 0x0000001fff007819 */ /* 0x000fc80000011405 */
[----:B------:R-:W-:Y:S02]  /*07e0*/  LEA.HI R0, R0, R5, RZ, 0xa ;  /* 0x0000000500007211 */ /* 0x000fe400078f50ff */
[----:B--2---:R-:W-:Y:S02]  /*07f0*/  SEL R12, R12, RZ, P5 ;  /* 0x000000ff0c0c7207 */ /* 0x004fe40002800000 */
[----:B-1----:R-:W-:Y:S02]  /*0800*/  SEL R15, R22, RZ, P0 ;  /* 0x000000ff160f7207 */ /* 0x002fe40000000000 */
[----:B------:R-:W-:-:S03]  /*0810*/  SEL R23, R23, RZ, P0 ;  /* 0x000000ff17177207 */ /* 0x000fc60000000000 */
[----:B------:R-:W-:Y:S01]  /*0820*/  FADD R12, R12, R15 ;  /* 0x0000000f0c0c7221 */ /* 0x000fe20000000000 */
[----:B------:R-:W-:-:S03]  /*0830*/  FSETP.GT.AND P5, PT, |R7|, 8.50705917302346158658e+37, PT ;  /* 0x7e8000000700780b */ /* 0x000fc60003fa4200 */
[----:B------:R-:W-:Y:S01]  /*0840*/  FADD R12, R12, R23 ;  /* 0x000000170c0c7221 */ /* 0x000fe20000000000 */
[----:B------:R-:W-:Y:S02]  /*0850*/  FSETP.GEU.AND P0, PT, |R7|, 1.175494350822287508e-38, PT ;  /* 0x008000000700780b */ /* 0x000fe40003f0e200 */
[----:B-----5:R-:W-:Y:S02]  /*0860*/  SEL R27, R27, RZ, P1 ;  /* 0x000000ff1b1b7207 */ /* 0x020fe40000800000 */
[----:B------:R-:W-:Y:S01]  /*0870*/  FSETP.GT.AND P1, PT, |R6|, 8.50705917302346158658e+37, PT ;  /* 0x7e8000000600780b */ /* 0x000fe20003f24200 */
[----:B------:R-:W-:-:S04]  /*0880*/  FADD R12, R12, R13 ;  /* 0x0000000d0c0c7221 */ /* 0x000fc80000000000 */
[----:B------:R-:W-:Y:S01]  /*0890*/  @P5 FMUL R7, R7, 0.25 ;  /* 0x3e80000007075820 */ /* 0x000fe20000400000 */
[----:B---3--:R-:W-:Y:S02]  /*08a0*/  SEL R25, R25, RZ, P2 ;  /* 0x000000ff19197207 */ /* 0x008fe40001000000 */
[----:B------:R-:W-:Y:S02]  /*08b0*/  SEL R18, R18, RZ, P3 ;  /* 0x000000ff12127207 */ /* 0x000fe40001800000 */
[----:B------:R-:W-:Y:S01]  /*08c0*/  FSETP.GEU.AND P3, PT, |R6|, 1.175494350822287508e-38, PT ;  /* 0x008000000600780b */ /* 0x000fe20003f6e200 */
[----:B------:R-:W-:Y:S01]  /*08d0*/  FADD R12, R12, R25 ;  /* 0x000000190c0c7221 */ /* 0x000fe20000000000 */
[----:B------:R-:W-:Y:S01]  /*08e0*/  SEL R13, R26, RZ, P2 ;  /* 0x000000ff1a0d7207 */ /* 0x000fe20001000000 */
[----:B------:R-:W-:Y:S01]  /*08f0*/  FADD R18, R3, R18 ;  /* 0x0000001203127221 */ /* 0x000fe20000000000 */
[----:B------:R-:W-:Y:S01]  /*0900*/  @P1 FMUL R6, R6, 0.25 ;  /* 0x3e80000006061820 */ /* 0x000fe20000400000 */
[----:B------:R-:W0:Y:S02]  /*0910*/  LDC.64 R2, c[0x0][0x218] ;  /* 0x00008600ff027b82 */ /* 0x000e240000000a00 */
[----:B------:R-:W-:Y:S01]  /*0920*/  FADD R12, R12, R13 ;  /* 0x0000000d0c0c7221 */ /* 0x000fe20000000000 */
[----:B------:R-:W-:-:S03]  /*0930*/  @!P0 FMUL R7, R7, 16777216 ;  /* 0x4b80000007078820 */ /* 0x000fc60000400000 */
[----:B------:R-:W-:Y:S02]  /*0940*/  FADD R12, R12, R27 ;  /* 0x0000001b0c0c7221 */ /* 0x000fe40000000000 */
[----:B------:R-:W-:Y:S01]  /*0950*/  @!P3 FMUL R6, R6, 16777216 ;  /* 0x4b8000000606b820 */ /* 0x000fe20000400000 */
[----:B------:R-:W-:Y:S01]  /*0960*/  SEL R19, R19, RZ, P2 ;  /* 0x000000ff13137207 */ /* 0x000fe20001000000 */
[----:B------:R-:W1:Y:S04]  /*0970*/  MUFU.RCP R7, R7 ;  /* 0x0000000700077308 */ /* 0x000e680000001000 */
[----:B------:R-:W-:-:S04]  /*0980*/  FADD R12, R12, R19 ;  /* 0x000000130c0c7221 */ /* 0x000fc80000000000 */
[----:B------:R-:W2:Y:S01]  /*0990*/  MUFU.RCP R6, R6 ;  /* 0x0000000600067308 */ /* 0x000ea20000001000 */
[----:B------:R-:W-:Y:S02]  /*09a0*/  SEL R9, R8, RZ, P4 ;  /* 0x000000ff08097207 */ /* 0x000fe40002000000 */
[----:B------:R-:W-:-:S03]  /*09b0*/  SEL R13, R4, RZ, P2 ;  /* 0x000000ff040d7207 */ /* 0x000fc60001000000 */
[----:B------:R-:W-:Y:S01]  /*09c0*/  FADD R18, R18, R9 ;  /* 0x0000000912127221 */ /* 0x000fe20000000000 */
[----:B------:R-:W-:Y:S02]  /*09d0*/  LOP3.LUT R8, R0, 0xfffffc00, RZ, 0xc0, !PT ;  /* 0xfffffc0000087812 */ /* 0x000fe400078ec0ff */
[----:B------:R-:W-:Y:S01]  /*09e0*/  SEL R11, R11, RZ, P4 ;  /* 0x000000ff0b0b7207 */ /* 0x000fe20002000000 */
[----:B------:R-:W-:Y:S01]  /*09f0*/  FADD R4, R12, R13 ;  /* 0x0000000d0c047221 */ /* 0x000fe20000000000 */
[----:B------:R-:W-:-:S03]  /*0a00*/  IADD3 R5, R5, -R8, RZ ;  /* 0x8000000805057210 */ /* 0x000fc60007ffe0ff */
[----:B------:R-:W-:Y:S01]  /*0a10*/  FADD R11, R18, R11 ;  /* 0x0000000b120b7221 */ /* 0x000fe20000000000 */
[----:B------:R-:W-:Y:S01]  /*0a20*/  SHF.R.S32.HI R0, RZ, 0xa, R0 ;  /* 0x0000000aff007819 */ /* 0x000fe20000011400 */
[----:B------:R-:W-:Y:S02]  /*0a30*/  @P5 FMUL R4, R4, 0.25 ;  /* 0x3e80000004045820 */ /* 0x000fe40000400000 */
[----:B------:R-:W-:Y:S02]  /*0a40*/  @P1 FMUL R11, R11, 0.25 ;  /* 0x3e8000000b0b1820 */ /* 0x000fe40000400000 */
[----:B------:R-:W-:Y:S02]  /*0a50*/  IMAD R5, R0, 0x8400, R5 ;  /* 0x0000840000057824 */ /* 0x000fe400078e0205 */
[----:B------:R-:W-:Y:S01]  /*0a60*/  @!P0 FMUL R4, R4, 16777216 ;  /* 0x4b80000004048820 */ /* 0x000fe20000400000 */
[----:B------:R-:W-:Y:S01]  /*0a70*/  @!P3 FMUL R11, R11, 16777216 ;  /* 0x4b8000000b0bb820 */ /* 0x000fe20000400000 */
[----:B0-----:R-:W-:-:S04]  /*0a80*/  IMAD.WIDE R2, R5, 0x4, R2 ;  /* 0x0000000405027825 */ /* 0x001fc800078e0202 */
[----:B-1----:R-:W-:Y:S01]  /*0a90*/  FMUL R4, R7, R4 ;  /* 0x0000000407047220 */ /* 0x002fe20000400000 */
[----:B--2---:R-:W-:-:S05]  /*0aa0*/  FMUL R5, R6, R11 ;  /* 0x0000000b06057220 */ /* 0x004fca0000400000 */
[----:B------:R-:W-:Y:S01]  /*0ab0*/  STG.E.64 desc[UR6][R2.64], R4 ;  /* 0x0000000402007986 */ /* 0x000fe2000c101b06 */
[----:B------:R-:W-:Y:S05]  /*0ac0*/  EXIT ;  /* 0x000000000000794d */ /* 0x000fea0003800000 */
.L_x_0:
[----:B------:R-:W-:-:S00]  /*0ad0*/  BRA `(.L_x_0) ;  /* 0xfffffffc00fc7947 */ /* 0x000fc0000383ffff */
[----:B------:R-:W-:-:S00]  /*0ae0*/  NOP ;  /* 0x0000000000007918 */ /* 0x000fc00000000000 */
        /* <DEDUP_REMOVED lines=9> */
.L_x_1:


//--------------------- .nv.constant0.triton_poi_fused_avg_pool2d_6 --------------------------
	.section	.nv.constant0.triton_poi_fused_avg_pool2d_6,"a",@progbits
	.sectionflags	@""
	.align	4
.nv.constant0.triton_poi_fused_avg_pool2d_6:
	.zero		548
